//
// Generated by NVIDIA NVVM Compiler
//
// Compiler Build ID: CL-36424714
// Cuda compilation tools, release 13.0, V13.0.88
// Based on NVVM 20.0.0
//

.version 9.0
.target sm_100
.address_size 64

	// .globl	_Z8find_maxPii

.visible .entry _Z8find_maxPii(
	.param .u64 .ptr .align 1 _Z8find_maxPii_param_0,
	.param .u32 _Z8find_maxPii_param_1
)
{
	.reg .pred 	%p<20>;
	.reg .b32 	%r<329>;
	.reg .b64 	%rd<121>;

	ld.param.u64 	%rd2, [_Z8find_maxPii_param_0];
	ld.param.u32 	%r120, [_Z8find_maxPii_param_1];
	cvta.to.global.u64 	%rd1, %rd2;
	mov.u32 	%r121, %tid.x;
	mov.u32 	%r1, %ntid.x;
	mov.u32 	%r122, %ctaid.x;
	mad.lo.s32 	%r2, %r1, %r122, %r121;
	ld.global.u32 	%r328, [%rd1];
	div.u32 	%r123, %r120, %r1;
	mov.u32 	%r4, %nctaid.x;
	div.u32 	%r5, %r123, %r4;
	setp.lt.s32 	%p1, %r5, 1;
	@%p1 bra 	$L__BB0_13;
	mul.lo.s32 	%r6, %r5, %r2;
	add.s32 	%r126, %r5, -1;
	and.b32  	%r7, %r5, 15;
	setp.lt.u32 	%p2, %r126, 15;
	mov.b32 	%r289, 0;
	@%p2 bra 	$L__BB0_4;
	and.b32  	%r289, %r5, 2147483632;
	neg.s32 	%r283, %r289;
	add.s32 	%r282, %r6, 7;
$L__BB0_3:
	.pragma "nounroll";
	add.s32 	%r127, %r282, -7;
	mul.wide.u32 	%rd3, %r127, 4;
	add.s64 	%rd4, %rd1, %rd3;
	ld.global.u32 	%r128, [%rd4];
	max.s32 	%r129, %r128, %r328;
	add.s32 	%r130, %r282, -6;
	mul.wide.u32 	%rd5, %r130, 4;
	add.s64 	%rd6, %rd1, %rd5;
	ld.global.u32 	%r131, [%rd6];
	max.s32 	%r132, %r131, %r129;
	add.s32 	%r133, %r282, -5;
	mul.wide.u32 	%rd7, %r133, 4;
	add.s64 	%rd8, %rd1, %rd7;
	ld.global.u32 	%r134, [%rd8];
	max.s32 	%r135, %r134, %r132;
	add.s32 	%r136, %r282, -4;
	mul.wide.u32 	%rd9, %r136, 4;
	add.s64 	%rd10, %rd1, %rd9;
	ld.global.u32 	%r137, [%rd10];
	max.s32 	%r138, %r137, %r135;
	add.s32 	%r139, %r282, -3;
	mul.wide.u32 	%rd11, %r139, 4;
	add.s64 	%rd12, %rd1, %rd11;
	ld.global.u32 	%r140, [%rd12];
	max.s32 	%r141, %r140, %r138;
	add.s32 	%r142, %r282, -2;
	mul.wide.u32 	%rd13, %r142, 4;
	add.s64 	%rd14, %rd1, %rd13;
	ld.global.u32 	%r143, [%rd14];
	max.s32 	%r144, %r143, %r141;
	add.s32 	%r145, %r282, -1;
	mul.wide.u32 	%rd15, %r145, 4;
	add.s64 	%rd16, %rd1, %rd15;
	ld.global.u32 	%r146, [%rd16];
	max.s32 	%r147, %r146, %r144;
	add.s32 	%r148, %r282, 8;
	mul.wide.u32 	%rd17, %r282, 4;
	add.s64 	%rd18, %rd1, %rd17;
	ld.global.u32 	%r149, [%rd18];
	max.s32 	%r150, %r149, %r147;
	add.s32 	%r151, %r282, 1;
	mul.wide.u32 	%rd19, %r151, 4;
	add.s64 	%rd20, %rd1, %rd19;
	ld.global.u32 	%r152, [%rd20];
	max.s32 	%r153, %r152, %r150;
	add.s32 	%r154, %r282, 2;
	mul.wide.u32 	%rd21, %r154, 4;
	add.s64 	%rd22, %rd1, %rd21;
	ld.global.u32 	%r155, [%rd22];
	max.s32 	%r156, %r155, %r153;
	add.s32 	%r157, %r282, 3;
	mul.wide.u32 	%rd23, %r157, 4;
	add.s64 	%rd24, %rd1, %rd23;
	ld.global.u32 	%r158, [%rd24];
	max.s32 	%r159, %r158, %r156;
	add.s32 	%r160, %r282, 4;
	mul.wide.u32 	%rd25, %r160, 4;
	add.s64 	%rd26, %rd1, %rd25;
	ld.global.u32 	%r161, [%rd26];
	max.s32 	%r162, %r161, %r159;
	add.s32 	%r163, %r282, 5;
	mul.wide.u32 	%rd27, %r163, 4;
	add.s64 	%rd28, %rd1, %rd27;
	ld.global.u32 	%r164, [%rd28];
	max.s32 	%r165, %r164, %r162;
	add.s32 	%r166, %r282, 6;
	mul.wide.u32 	%rd29, %r166, 4;
	add.s64 	%rd30, %rd1, %rd29;
	ld.global.u32 	%r167, [%rd30];
	max.s32 	%r168, %r167, %r165;
	add.s32 	%r169, %r282, 7;
	mul.wide.u32 	%rd31, %r169, 4;
	add.s64 	%rd32, %rd1, %rd31;
	ld.global.u32 	%r170, [%rd32];
	max.s32 	%r171, %r170, %r168;
	mul.wide.u32 	%rd33, %r148, 4;
	add.s64 	%rd34, %rd1, %rd33;
	ld.global.u32 	%r172, [%rd34];
	max.s32 	%r328, %r172, %r171;
	add.s32 	%r283, %r283, 16;
	add.s32 	%r282, %r282, 16;
	setp.ne.s32 	%p3, %r283, 0;
	@%p3 bra 	$L__BB0_3;
$L__BB0_4:
	setp.eq.s32 	%p4, %r7, 0;
	@%p4 bra 	$L__BB0_13;
	and.b32  	%r20, %r5, 7;
	setp.lt.u32 	%p5, %r7, 8;
	@%p5 bra 	$L__BB0_7;
	add.s32 	%r174, %r289, %r6;
	mul.wide.u32 	%rd35, %r174, 4;
	add.s64 	%rd36, %rd1, %rd35;
	ld.global.u32 	%r175, [%rd36];
	max.s32 	%r176, %r175, %r328;
	add.s32 	%r177, %r174, 1;
	mul.wide.u32 	%rd37, %r177, 4;
	add.s64 	%rd38, %rd1, %rd37;
	ld.global.u32 	%r178, [%rd38];
	max.s32 	%r179, %r178, %r176;
	add.s32 	%r180, %r174, 2;
	mul.wide.u32 	%rd39, %r180, 4;
	add.s64 	%rd40, %rd1, %rd39;
	ld.global.u32 	%r181, [%rd40];
	max.s32 	%r182, %r181, %r179;
	add.s32 	%r183, %r174, 3;
	mul.wide.u32 	%rd41, %r183, 4;
	add.s64 	%rd42, %rd1, %rd41;
	ld.global.u32 	%r184, [%rd42];
	max.s32 	%r185, %r184, %r182;
	add.s32 	%r186, %r174, 4;
	mul.wide.u32 	%rd43, %r186, 4;
	add.s64 	%rd44, %rd1, %rd43;
	ld.global.u32 	%r187, [%rd44];
	max.s32 	%r188, %r187, %r185;
	add.s32 	%r189, %r174, 5;
	mul.wide.u32 	%rd45, %r189, 4;
	add.s64 	%rd46, %rd1, %rd45;
	ld.global.u32 	%r190, [%rd46];
	max.s32 	%r191, %r190, %r188;
	add.s32 	%r192, %r174, 6;
	mul.wide.u32 	%rd47, %r192, 4;
	add.s64 	%rd48, %rd1, %rd47;
	ld.global.u32 	%r193, [%rd48];
	max.s32 	%r194, %r193, %r191;
	add.s32 	%r195, %r174, 7;
	mul.wide.u32 	%rd49, %r195, 4;
	add.s64 	%rd50, %rd1, %rd49;
	ld.global.u32 	%r196, [%rd50];
	max.s32 	%r328, %r196, %r194;
	add.s32 	%r289, %r289, 8;
$L__BB0_7:
	setp.eq.s32 	%p6, %r20, 0;
	@%p6 bra 	$L__BB0_13;
	and.b32  	%r26, %r5, 3;
	setp.lt.u32 	%p7, %r20, 4;
	@%p7 bra 	$L__BB0_10;
	add.s32 	%r198, %r289, %r6;
	mul.wide.u32 	%rd51, %r198, 4;
	add.s64 	%rd52, %rd1, %rd51;
	ld.global.u32 	%r199, [%rd52];
	max.s32 	%r200, %r199, %r328;
	add.s32 	%r201, %r198, 1;
	mul.wide.u32 	%rd53, %r201, 4;
	add.s64 	%rd54, %rd1, %rd53;
	ld.global.u32 	%r202, [%rd54];
	max.s32 	%r203, %r202, %r200;
	add.s32 	%r204, %r198, 2;
	mul.wide.u32 	%rd55, %r204, 4;
	add.s64 	%rd56, %rd1, %rd55;
	ld.global.u32 	%r205, [%rd56];
	max.s32 	%r206, %r205, %r203;
	add.s32 	%r207, %r198, 3;
	mul.wide.u32 	%rd57, %r207, 4;
	add.s64 	%rd58, %rd1, %rd57;
	ld.global.u32 	%r208, [%rd58];
	max.s32 	%r328, %r208, %r206;
	add.s32 	%r289, %r289, 4;
$L__BB0_10:
	setp.eq.s32 	%p8, %r26, 0;
	@%p8 bra 	$L__BB0_13;
	add.s32 	%r295, %r289, %r6;
	neg.s32 	%r294, %r26;
$L__BB0_12:
	.pragma "nounroll";
	mul.wide.u32 	%rd59, %r295, 4;
	add.s64 	%rd60, %rd1, %rd59;
	ld.global.u32 	%r209, [%rd60];
	max.s32 	%r328, %r209, %r328;
	add.s32 	%r295, %r295, 1;
	add.s32 	%r294, %r294, 1;
	setp.ne.s32 	%p9, %r294, 0;
	@%p9 bra 	$L__BB0_12;
$L__BB0_13:
	mul.lo.s32 	%r210, %r5, %r2;
	mul.wide.u32 	%rd61, %r210, 4;
	add.s64 	%rd62, %rd1, %rd61;
	st.global.u32 	[%rd62], %r328;
	setp.ne.s32 	%p10, %r2, 0;
	@%p10 bra 	$L__BB0_28;
	mul.lo.s32 	%r41, %r1, %r4;
	setp.eq.s32 	%p11, %r41, 0;
	@%p11 bra 	$L__BB0_27;
	and.b32  	%r42, %r41, 15;
	setp.lt.u32 	%p12, %r41, 16;
	mov.b32 	%r320, 0;
	@%p12 bra 	$L__BB0_18;
	and.b32  	%r320, %r41, -16;
	neg.s32 	%r314, %r320;
	shl.b32 	%r45, %r5, 4;
	shl.b32 	%r312, %r5, 1;
	mul.lo.s32 	%r311, %r5, 3;
	shl.b32 	%r310, %r5, 2;
	mul.lo.s32 	%r309, %r5, 5;
	mul.lo.s32 	%r308, %r5, 6;
	mul.lo.s32 	%r307, %r5, 7;
	shl.b32 	%r306, %r5, 3;
	mul.lo.s32 	%r305, %r5, 9;
	mul.lo.s32 	%r304, %r5, 10;
	mul.lo.s32 	%r303, %r5, 11;
	mul.lo.s32 	%r302, %r5, 12;
	mul.lo.s32 	%r301, %r5, 13;
	mul.lo.s32 	%r300, %r5, 14;
	mul.lo.s32 	%r299, %r5, 15;
	mov.b32 	%r298, 0;
	mov.u32 	%r313, %r5;
$L__BB0_17:
	.pragma "nounroll";
	mul.wide.u32 	%rd63, %r298, 4;
	add.s64 	%rd64, %rd1, %rd63;
	ld.global.u32 	%r214, [%rd64];
	max.s32 	%r215, %r214, %r328;
	mul.wide.u32 	%rd65, %r313, 4;
	add.s64 	%rd66, %rd1, %rd65;
	ld.global.u32 	%r216, [%rd66];
	max.s32 	%r217, %r216, %r215;
	mul.wide.u32 	%rd67, %r312, 4;
	add.s64 	%rd68, %rd1, %rd67;
	ld.global.u32 	%r218, [%rd68];
	max.s32 	%r219, %r218, %r217;
	mul.wide.u32 	%rd69, %r311, 4;
	add.s64 	%rd70, %rd1, %rd69;
	ld.global.u32 	%r220, [%rd70];
	max.s32 	%r221, %r220, %r219;
	mul.wide.u32 	%rd71, %r310, 4;
	add.s64 	%rd72, %rd1, %rd71;
	ld.global.u32 	%r222, [%rd72];
	max.s32 	%r223, %r222, %r221;
	mul.wide.u32 	%rd73, %r309, 4;
	add.s64 	%rd74, %rd1, %rd73;
	ld.global.u32 	%r224, [%rd74];
	max.s32 	%r225, %r224, %r223;
	mul.wide.u32 	%rd75, %r308, 4;
	add.s64 	%rd76, %rd1, %rd75;
	ld.global.u32 	%r226, [%rd76];
	max.s32 	%r227, %r226, %r225;
	mul.wide.u32 	%rd77, %r307, 4;
	add.s64 	%rd78, %rd1, %rd77;
	ld.global.u32 	%r228, [%rd78];
	max.s32 	%r229, %r228, %r227;
	mul.wide.u32 	%rd79, %r306, 4;
	add.s64 	%rd80, %rd1, %rd79;
	ld.global.u32 	%r230, [%rd80];
	max.s32 	%r231, %r230, %r229;
	mul.wide.u32 	%rd81, %r305, 4;
	add.s64 	%rd82, %rd1, %rd81;
	ld.global.u32 	%r232, [%rd82];
	max.s32 	%r233, %r232, %r231;
	mul.wide.u32 	%rd83, %r304, 4;
	add.s64 	%rd84, %rd1, %rd83;
	ld.global.u32 	%r234, [%rd84];
	max.s32 	%r235, %r234, %r233;
	mul.wide.u32 	%rd85, %r303, 4;
	add.s64 	%rd86, %rd1, %rd85;
	ld.global.u32 	%r236, [%rd86];
	max.s32 	%r237, %r236, %r235;
	mul.wide.u32 	%rd87, %r302, 4;
	add.s64 	%rd88, %rd1, %rd87;
	ld.global.u32 	%r238, [%rd88];
	max.s32 	%r239, %r238, %r237;
	mul.wide.u32 	%rd89, %r301, 4;
	add.s64 	%rd90, %rd1, %rd89;
	ld.global.u32 	%r240, [%rd90];
	max.s32 	%r241, %r240, %r239;
	mul.wide.u32 	%rd91, %r300, 4;
	add.s64 	%rd92, %rd1, %rd91;
	ld.global.u32 	%r242, [%rd92];
	max.s32 	%r243, %r242, %r241;
	mul.wide.u32 	%rd93, %r299, 4;
	add.s64 	%rd94, %rd1, %rd93;
	ld.global.u32 	%r244, [%rd94];
	max.s32 	%r328, %r244, %r243;
	add.s32 	%r314, %r314, 16;
	add.s32 	%r313, %r313, %r45;
	add.s32 	%r312, %r312, %r45;
	add.s32 	%r311, %r311, %r45;
	add.s32 	%r310, %r310, %r45;
	add.s32 	%r309, %r309, %r45;
	add.s32 	%r308, %r308, %r45;
	add.s32 	%r307, %r307, %r45;
	add.s32 	%r306, %r306, %r45;
	add.s32 	%r305, %r305, %r45;
	add.s32 	%r304, %r304, %r45;
	add.s32 	%r303, %r303, %r45;
	add.s32 	%r302, %r302, %r45;
	add.s32 	%r301, %r301, %r45;
	add.s32 	%r300, %r300, %r45;
	add.s32 	%r299, %r299, %r45;
	add.s32 	%r298, %r298, %r45;
	setp.ne.s32 	%p13, %r314, 0;
	@%p13 bra 	$L__BB0_17;
$L__BB0_18:
	setp.eq.s32 	%p14, %r42, 0;
	@%p14 bra 	$L__BB0_27;
	and.b32  	%r99, %r41, 7;
	setp.lt.u32 	%p15, %r42, 8;
	@%p15 bra 	$L__BB0_21;
	mul.lo.s32 	%r246, %r320, %r5;
	mul.wide.u32 	%rd95, %r246, 4;
	add.s64 	%rd96, %rd1, %rd95;
	ld.global.u32 	%r247, [%rd96];
	max.s32 	%r248, %r247, %r328;
	add.s32 	%r249, %r246, %r5;
	mul.wide.u32 	%rd97, %r249, 4;
	add.s64 	%rd98, %rd1, %rd97;
	ld.global.u32 	%r250, [%rd98];
	max.s32 	%r251, %r250, %r248;
	add.s32 	%r252, %r249, %r5;
	mul.wide.u32 	%rd99, %r252, 4;
	add.s64 	%rd100, %rd1, %rd99;
	ld.global.u32 	%r253, [%rd100];
	max.s32 	%r254, %r253, %r251;
	add.s32 	%r255, %r252, %r5;
	mul.wide.u32 	%rd101, %r255, 4;
	add.s64 	%rd102, %rd1, %rd101;
	ld.global.u32 	%r256, [%rd102];
	max.s32 	%r257, %r256, %r254;
	add.s32 	%r258, %r255, %r5;
	mul.wide.u32 	%rd103, %r258, 4;
	add.s64 	%rd104, %rd1, %rd103;
	ld.global.u32 	%r259, [%rd104];
	max.s32 	%r260, %r259, %r257;
	add.s32 	%r261, %r258, %r5;
	mul.wide.u32 	%rd105, %r261, 4;
	add.s64 	%rd106, %rd1, %rd105;
	ld.global.u32 	%r262, [%rd106];
	max.s32 	%r263, %r262, %r260;
	add.s32 	%r264, %r261, %r5;
	mul.wide.u32 	%rd107, %r264, 4;
	add.s64 	%rd108, %rd1, %rd107;
	ld.global.u32 	%r265, [%rd108];
	max.s32 	%r266, %r265, %r263;
	add.s32 	%r267, %r264, %r5;
	mul.wide.u32 	%rd109, %r267, 4;
	add.s64 	%rd110, %rd1, %rd109;
	ld.global.u32 	%r268, [%rd110];
	max.s32 	%r328, %r268, %r266;
	add.s32 	%r320, %r320, 8;
$L__BB0_21:
	setp.eq.s32 	%p16, %r99, 0;
	@%p16 bra 	$L__BB0_27;
	and.b32  	%r105, %r41, 3;
	setp.lt.u32 	%p17, %r99, 4;
	@%p17 bra 	$L__BB0_24;
	mul.lo.s32 	%r270, %r320, %r5;
	mul.wide.u32 	%rd111, %r270, 4;
	add.s64 	%rd112, %rd1, %rd111;
	ld.global.u32 	%r271, [%rd112];
	max.s32 	%r272, %r271, %r328;
	add.s32 	%r273, %r270, %r5;
	mul.wide.u32 	%rd113, %r273, 4;
	add.s64 	%rd114, %rd1, %rd113;
	ld.global.u32 	%r274, [%rd114];
	max.s32 	%r275, %r274, %r272;
	add.s32 	%r276, %r273, %r5;
	mul.wide.u32 	%rd115, %r276, 4;
	add.s64 	%rd116, %rd1, %rd115;
	ld.global.u32 	%r277, [%rd116];
	max.s32 	%r278, %r277, %r275;
	add.s32 	%r279, %r276, %r5;
	mul.wide.u32 	%rd117, %r279, 4;
	add.s64 	%rd118, %rd1, %rd117;
	ld.global.u32 	%r280, [%rd118];
	max.s32 	%r328, %r280, %r278;
	add.s32 	%r320, %r320, 4;
$L__BB0_24:
	setp.eq.s32 	%p18, %r105, 0;
	@%p18 bra 	$L__BB0_27;
	mul.lo.s32 	%r326, %r320, %r5;
	neg.s32 	%r325, %r105;
$L__BB0_26:
	.pragma "nounroll";
	mul.wide.u32 	%rd119, %r326, 4;
	add.s64 	%rd120, %rd1, %rd119;
	ld.global.u32 	%r281, [%rd120];
	max.s32 	%r328, %r281, %r328;
	add.s32 	%r326, %r326, %r5;
	add.s32 	%r325, %r325, 1;
	setp.ne.s32 	%p19, %r325, 0;
	@%p19 bra 	$L__BB0_26;
$L__BB0_27:
	st.global.u32 	[%rd1], %r328;
$L__BB0_28:
	ret;

}


// ===== COMPILED SASS (sm_100) =====

	.target	sm_100

	.elftype	@"ET_EXEC"


//--------------------- .note.nv.tkinfo           --------------------------
	.section	.note.nv.tkinfo,"",@"SHT_NOTE"
	.sectionflags	@"SHF_NOTE_NV_TKINFO"
	.tkinfo
        /*0018*/ 	.word	0x00000002
        /*0030*/ 	.string	""
        /*0030*/ 	.string	"ptxas"
        /*0030*/ 	.string	"Cuda compilation tools, release 13.0, V13.0.88"
        /*0030*/ 	.string	"Build cuda_13.0.r13.0/compiler.36424714_0"
        /*0030*/ 	.string	"-arch sm_100 -m 64 "



//--------------------- .note.nv.cuinfo           --------------------------
	.section	.note.nv.cuinfo,"",@"SHT_NOTE"
	.sectionflags	@"SHF_NOTE_NV_CUINFO"
        /*0018*/ 	.short	0x0002
        /*001a*/ 	.short	0x0064
        /*001c*/ 	.short	0x0082
	.zero		2


//--------------------- .nv.info                  --------------------------
	.section	.nv.info,"",@"SHT_CUDA_INFO"
	.align	4


	//----- nvinfo : EIATTR_REGCOUNT
	.align		4
        /*0000*/ 	.byte	0x04, 0x2f
        /*0002*/ 	.short	(.L_1 - .L_0)
	.align		4
.L_0:
        /*0004*/ 	.word	index@(_Z8find_maxPii)
        /*0008*/ 	.word	0x00000020


	//----- nvinfo : EIATTR_FRAME_SIZE
	.align		4
.L_1:
        /*000c*/ 	.byte	0x04, 0x11
        /*000e*/ 	.short	(.L_3 - .L_2)
	.align		4
.L_2:
        /*0010*/ 	.word	index@(_Z8find_maxPii)
        /*0014*/ 	.word	0x00000000


	//----- nvinfo : EIATTR_MIN_STACK_SIZE
	.align		4
.L_3:
        /*0018*/ 	.byte	0x04, 0x12
        /*001a*/ 	.short	(.L_5 - .L_4)
	.align		4
.L_4:
        /*001c*/ 	.word	index@(_Z8find_maxPii)
        /*0020*/ 	.word	0x00000000
.L_5:


//--------------------- .nv.compat                --------------------------
	.section	.nv.compat,"",@"SHT_CUDA_COMPAT_INFO"
	.align	4
        /*0000*/ 	.byte	0x02, 0x09, 0x00, 0x00, 0x02, 0x02, 0x01, 0x00, 0x02, 0x05, 0x05, 0x00, 0x03, 0x07, 0x01, 0x01
        /*0010*/ 	.byte	0x02, 0x03, 0x00, 0x00, 0x02, 0x06, 0x01, 0x00, 0x04, 0x0b, 0x08, 0x00, 0x09, 0x00, 0x00, 0x00
        /*0020*/ 	.byte	0x00, 0x00, 0x00, 0x00


//--------------------- .nv.info._Z8find_maxPii   --------------------------
	.section	.nv.info._Z8find_maxPii,"",@"SHT_CUDA_INFO"
	.sectionflags	@""
	.align	4


	//----- nvinfo : EIATTR_CUDA_API_VERSION
	.align		4
        /*0000*/ 	.byte	0x04, 0x37
        /*0002*/ 	.short	(.L_7 - .L_6)
.L_6:
        /*0004*/ 	.word	0x00000082


	//----- nvinfo : EIATTR_KPARAM_INFO
	.align		4
.L_7:
        /*0008*/ 	.byte	0x04, 0x17
        /*000a*/ 	.short	(.L_9 - .L_8)
.L_8:
        /*000c*/ 	.word	0x00000000
        /*0010*/ 	.short	0x0001
        /*0012*/ 	.short	0x0008
        /*0014*/ 	.byte	0x00, 0xf0, 0x11, 0x00


	//----- nvinfo : EIATTR_KPARAM_INFO
	.align		4
.L_9:
        /*0018*/ 	.byte	0x04, 0x17
        /*001a*/ 	.short	(.L_11 - .L_10)
.L_10:
        /*001c*/ 	.word	0x00000000
        /*0020*/ 	.short	0x0000
        /*0022*/ 	.short	0x0000
        /*0024*/ 	.byte	0x00, 0xf5, 0x21, 0x00


	//----- nvinfo : EIATTR_SPARSE_MMA_MASK
	.align		4
.L_11:
        /*0028*/ 	.byte	0x03, 0x50
        /*002a*/ 	.short	0x0000


	//----- nvinfo : EIATTR_MAXREG_COUNT
	.align		4
        /*002c*/ 	.byte	0x03, 0x1b
        /*002e*/ 	.short	0x00ff


	//----- nvinfo : EIATTR_MERCURY_ISA_VERSION
	.align		4
        /*0030*/ 	.byte	0x03, 0x5f
        /*0032*/ 	.short	0x0101


	//----- nvinfo : EIATTR_VRC_CTA_INIT_COUNT
	.align		4
        /*0034*/ 	.byte	0x02, 0x4a
	.zero		1
	.zero		1


	//----- nvinfo : EIATTR_EXIT_INSTR_OFFSETS
	.align		4
        /*0038*/ 	.byte	0x04, 0x1c
        /*003a*/ 	.short	(.L_13 - .L_12)


	//   ....[0]....
.L_12:
        /*003c*/ 	.word	0x00000be0


	//   ....[1]....
        /*0040*/ 	.word	0x00001560


	//----- nvinfo : EIATTR_CBANK_PARAM_SIZE
	.align		4
.L_13:
        /*0044*/ 	.byte	0x03, 0x19
        /*0046*/ 	.short	0x000c


	//----- nvinfo : EIATTR_PARAM_CBANK
	.align		4
        /*0048*/ 	.byte	0x04, 0x0a
        /*004a*/ 	.short	(.L_15 - .L_14)
	.align		4
.L_14:
        /*004c*/ 	.word	index@(.nv.constant0._Z8find_maxPii)
        /*0050*/ 	.short	0x0380
        /*0052*/ 	.short	0x000c


	//----- nvinfo : EIATTR_SW_WAR
	.align		4
.L_15:
        /*0054*/ 	.byte	0x04, 0x36
        /*0056*/ 	.short	(.L_17 - .L_16)
.L_16:
        /*0058*/ 	.word	0x00000008
.L_17:


//--------------------- .nv.callgraph             --------------------------
	.section	.nv.callgraph,"",@"SHT_CUDA_CALLGRAPH"
	.align	4
	.sectionentsize	8
	.align		4
        /*0000*/ 	.word	0x00000000
	.align		4
        /*0004*/ 	.word	0xffffffff
	.align		4
        /*0008*/ 	.word	0x00000000
	.align		4
        /*000c*/ 	.word	0xfffffffe
	.align		4
        /*0010*/ 	.word	0x00000000
	.align		4
        /*0014*/ 	.word	0xfffffffd
	.align		4
        /*0018*/ 	.word	0x00000000
	.align		4
        /*001c*/ 	.word	0xfffffffc


//--------------------- .text._Z8find_maxPii      --------------------------
	.section	.text._Z8find_maxPii,"ax",@progbits
	.align	128
        .global         _Z8find_maxPii
        .type           _Z8find_maxPii,@function
        .size           _Z8find_maxPii,(.L_x_13 - _Z8find_maxPii)
        .other          _Z8find_maxPii,@"STO_CUDA_ENTRY STV_DEFAULT"
_Z8find_maxPii:
.text._Z8find_maxPii:
[----:B------:R-:W-:Y:S08]  /*0000*/  LDC R1, c[0x0][0x37c] ;  /* 0x0000df00ff017b82 */ /* 0x000ff00000000800 */
[----:B------:R-:W0:Y:S01]  /*0010*/  LDC.64 R20, c[0x0][0x380] ;  /* 0x0000e000ff147b82 */ /* 0x000e220000000a00 */
[----:B------:R-:W0:Y:S01]  /*0020*/  LDCU.64 UR8, c[0x0][0x358] ;  /* 0x00006b00ff0877ac */ /* 0x000e220008000a00 */
[----:B------:R-:W1:Y:S06]  /*0030*/  LDCU UR4, c[0x0][0x360] ;  /* 0x00006c00ff0477ac */ /* 0x000e6c0008000800 */
[----:B------:R-:W2:Y:S01]  /*0040*/  LDC R6, c[0x0][0x388] ;  /* 0x0000e200ff067b82 */ /* 0x000ea20000000800 */
[----:B0-----:R0:W5:Y:S01]  /*0050*/  LDG.E R19, desc[UR8][R20.64] ;  /* 0x0000000814137981 */ /* 0x001162000c1e1900 */
[----:B-1----:R-:W1:Y:S01]  /*0060*/  I2F.U32.RP R0, UR4 ;  /* 0x0000000400007d06 */ /* 0x002e620008209000 */
[----:B------:R-:W3:Y:S01]  /*0070*/  LDCU UR5, c[0x0][0x370] ;  /* 0x00006e00ff0577ac */ /* 0x000ee20008000800 */
[----:B------:R-:W-:-:S06]  /*0080*/  ISETP.NE.U32.AND P2, PT, RZ, UR4, PT ;  /* 0x00000004ff007c0c */ /* 0x000fcc000bf45070 */
[----:B-1----:R-:W1:Y:S08]  /*0090*/  MUFU.RCP R0, R0 ;  /* 0x0000000000007308 */ /* 0x002e700000001000 */
[----:B---3--:R-:W3:Y:S01]  /*00a0*/  I2F.U32.RP R4, UR5 ;  /* 0x0000000500047d06 */ /* 0x008ee20008209000 */
[----:B-1----:R-:W-:-:S07]  /*00b0*/  IADD3 R2, PT, PT, R0, 0xffffffe, RZ ;  /* 0x0ffffffe00027810 */ /* 0x002fce0007ffe0ff */
[----:B------:R1:W4:Y:S08]  /*00c0*/  F2I.FTZ.U32.TRUNC.NTZ R3, R2 ;  /* 0x0000000200037305 */ /* 0x000330000021f000 */
[----:B---3--:R-:W3:Y:S01]  /*00d0*/  MUFU.RCP R4, R4 ;  /* 0x0000000400047308 */ /* 0x008ee20000001000 */
[----:B-1----:R-:W-:Y:S01]  /*00e0*/  IMAD.MOV.U32 R2, RZ, RZ, RZ ;  /* 0x000000ffff027224 */ /* 0x002fe200078e00ff */
[----:B----4-:R-:W-:-:S05]  /*00f0*/  IADD3 R5, PT, PT, RZ, -R3, RZ ;  /* 0x80000003ff057210 */ /* 0x010fca0007ffe0ff */
[----:B------:R-:W-:-:S04]  /*0100*/  IMAD R5, R5, UR4, RZ ;  /* 0x0000000405057c24 */ /* 0x000fc8000f8e02ff */
[----:B------:R-:W-:-:S06]  /*0110*/  IMAD.HI.U32 R3, R3, R5, R2 ;  /* 0x0000000503037227 */ /* 0x000fcc00078e0002 */
[----:B--2---:R-:W-:-:S05]  /*0120*/  IMAD.HI.U32 R0, R3, R6, RZ ;  /* 0x0000000603007227 */ /* 0x004fca00078e00ff */
[----:B------:R-:W-:-:S05]  /*0130*/  IADD3 R3, PT, PT, -R0, RZ, RZ ;  /* 0x000000ff00037210 */ /* 0x000fca0007ffe1ff */
[----:B------:R-:W-:Y:S01]  /*0140*/  IMAD R2, R3, UR4, R6 ;  /* 0x0000000403027c24 */ /* 0x000fe2000f8e0206 */
[----:B---3--:R-:W-:-:S04]  /*0150*/  IADD3 R3, PT, PT, R4, 0xffffffe, RZ ;  /* 0x0ffffffe04037810 */ /* 0x008fc80007ffe0ff */
[C---:B------:R-:W-:Y:S02]  /*0160*/  ISETP.GE.U32.AND P0, PT, R2.reuse, UR4, PT ;  /* 0x0000000402007c0c */ /* 0x040fe4000bf06070 */
[----:B------:R-:W1:Y:S11]  /*0170*/  F2I.FTZ.U32.TRUNC.NTZ R3, R3 ;  /* 0x0000000300037305 */ /* 0x000e76000021f000 */
[----:B------:R-:W-:Y:S01]  /*0180*/  @P0 VIADD R2, R2, -UR4 ;  /* 0x8000000402020c36 */ /* 0x000fe20008000000 */
[----:B------:R-:W-:-:S02]  /*0190*/  @P0 IADD3 R0, PT, PT, R0, 0x1, RZ ;  /* 0x0000000100000810 */ /* 0x000fc40007ffe0ff */
[----:B-1----:R-:W-:Y:S02]  /*01a0*/  IADD3 R5, PT, PT, RZ, -R3, RZ ;  /* 0x80000003ff057210 */ /* 0x002fe40007ffe0ff */
[----:B------:R-:W-:Y:S01]  /*01b0*/  ISETP.GE.U32.AND P1, PT, R2, UR4, PT ;  /* 0x0000000402007c0c */ /* 0x000fe2000bf26070 */
[----:B------:R-:W-:Y:S02]  /*01c0*/  HFMA2 R2, -RZ, RZ, 0, 0 ;  /* 0x00000000ff027431 */ /* 0x000fe400000001ff */
[----:B------:R-:W-:-:S04]  /*01d0*/  IMAD R5, R5, UR5, RZ ;  /* 0x0000000505057c24 */ /* 0x000fc8000f8e02ff */
[----:B------:R-:W-:Y:S02]  /*01e0*/  IMAD.HI.U32 R5, R3, R5, R2 ;  /* 0x0000000503057227 */ /* 0x000fe400078e0002 */
[----:B------:R-:W1:Y:S04]  /*01f0*/  S2R R2, SR_TID.X ;  /* 0x0000000000027919 */ /* 0x000e680000002100 */
[----:B------:R-:W-:Y:S01]  /*0200*/  @P1 VIADD R0, R0, 0x1 ;  /* 0x0000000100001836 */ /* 0x000fe20000000000 */
[----:B------:R-:W-:Y:S02]  /*0210*/  @!P2 LOP3.LUT R0, RZ, UR4, RZ, 0x33, !PT ;  /* 0x00000004ff00ac12 */ /* 0x000fe4000f8e33ff */
[----:B------:R-:W-:-:S03]  /*0220*/  ISETP.NE.U32.AND P2, PT, RZ, UR5, PT ;  /* 0x00000005ff007c0c */ /* 0x000fc6000bf45070 */
[----:B------:R-:W-:-:S05]  /*0230*/  IMAD.HI.U32 R3, R5, R0, RZ ;  /* 0x0000000005037227 */ /* 0x000fca00078e00ff */
[----:B------:R-:W-:-:S05]  /*0240*/  IADD3 R5, PT, PT, -R3, RZ, RZ ;  /* 0x000000ff03057210 */ /* 0x000fca0007ffe1ff */
[----:B------:R-:W-:Y:S02]  /*0250*/  IMAD R0, R5, UR5, R0 ;  /* 0x0000000505007c24 */ /* 0x000fe4000f8e0200 */
[----:B------:R-:W1:Y:S03]  /*0260*/  S2R R5, SR_CTAID.X ;  /* 0x0000000000057919 */ /* 0x000e660000002500 */
[----:B------:R-:W-:-:S13]  /*0270*/  ISETP.GE.U32.AND P0, PT, R0, UR5, PT ;  /* 0x0000000500007c0c */ /* 0x000fda000bf06070 */
[----:B------:R-:W-:Y:S01]  /*0280*/  @P0 VIADD R0, R0, -UR5 ;  /* 0x8000000500000c36 */ /* 0x000fe20008000000 */
[----:B------:R-:W-:-:S04]  /*0290*/  @P0 IADD3 R3, PT, PT, R3, 0x1, RZ ;  /* 0x0000000103030810 */ /* 0x000fc80007ffe0ff */
[----:B------:R-:W-:Y:S01]  /*02a0*/  ISETP.GE.U32.AND P1, PT, R0, UR5, PT ;  /* 0x0000000500007c0c */ /* 0x000fe2000bf26070 */
[----:B-1----:R-:W-:-:S12]  /*02b0*/  IMAD R0, R5, UR4, R2 ;  /* 0x0000000405007c24 */ /* 0x002fd8000f8e0202 */
[----:B------:R-:W-:Y:S02]  /*02c0*/  @P1 IADD3 R3, PT, PT, R3, 0x1, RZ ;  /* 0x0000000103031810 */ /* 0x000fe40007ffe0ff */
[----:B------:R-:W-:-:S04]  /*02d0*/  @!P2 LOP3.LUT R3, RZ, UR5, RZ, 0x33, !PT ;  /* 0x00000005ff03ac12 */ /* 0x000fc8000f8e33ff */
[----:B------:R-:W-:-:S13]  /*02e0*/  ISETP.GE.AND P0, PT, R3, 0x1, PT ;  /* 0x000000010300780c */ /* 0x000fda0003f06270 */
[----:B0-----:R-:W-:Y:S05]  /*02f0*/  @!P0 BRA `(.L_x_0) ;  /* 0x0000000800248947 */ /* 0x001fea0003800000 */
[C---:B------:R-:W-:Y:S01]  /*0300*/  VIADD R2, R3.reuse, 0xffffffff ;  /* 0xffffffff03027836 */ /* 0x040fe20000000000 */
[----:B------:R-:W-:Y:S01]  /*0310*/  LOP3.LUT R4, R3, 0xf, RZ, 0xc0, !PT ;  /* 0x0000000f03047812 */ /* 0x000fe200078ec0ff */
[----:B------:R-:W-:Y:S01]  /*0320*/  IMAD R5, R0, R3, RZ ;  /* 0x0000000300057224 */ /* 0x000fe200078e02ff */
[----:B------:R-:W-:Y:S02]  /*0330*/  MOV R6, RZ ;  /* 0x000000ff00067202 */ /* 0x000fe40000000f00 */
[----:B------:R-:W-:Y:S02]  /*0340*/  ISETP.GE.U32.AND P0, PT, R2, 0xf, PT ;  /* 0x0000000f0200780c */ /* 0x000fe40003f06070 */
[----:B------:R-:W-:-:S11]  /*0350*/  ISETP.NE.AND P1, PT, R4, RZ, PT ;  /* 0x000000ff0400720c */ /* 0x000fd60003f25270 */
[----:B------:R-:W-:Y:S05]  /*0360*/  @!P0 BRA `(.L_x_1) ;  /* 0x0000000000fc8947 */ /* 0x000fea0003800000 */
[----:B------:R-:W-:Y:S02]  /*0370*/  LOP3.LUT R6, R3, 0x7ffffff0, RZ, 0xc0, !PT ;  /* 0x7ffffff003067812 */ /* 0x000fe400078ec0ff */
[----:B------:R-:W-:-:S03]  /*0380*/  IADD3 R8, PT, PT, R5, 0x7, RZ ;  /* 0x0000000705087810 */ /* 0x000fc60007ffe0ff */
[----:B------:R-:W-:-:S07]  /*0390*/  IMAD.MOV R9, RZ, RZ, -R6 ;  /* 0x000000ffff097224 */ /* 0x000fce00078e0a06 */
.L_x_2:
[----:B------:R-:W0:Y:S01]  /*03a0*/  LDC.64 R12, c[0x0][0x380] ;  /* 0x0000e000ff0c7b82 */ /* 0x000e220000000a00 */
[C---:B------:R-:W-:Y:S02]  /*03b0*/  IADD3 R17, PT, PT, R8.reuse, -0x7, RZ ;  /* 0xfffffff908117810 */ /* 0x040fe40007ffe0ff */
[----:B------:R-:W-:-:S03]  /*03c0*/  IADD3 R25, PT, PT, R8, -0x6, RZ ;  /* 0xfffffffa08197810 */ /* 0x000fc60007ffe0ff */
[----:B0-----:R-:W-:-:S04]  /*03d0*/  IMAD.WIDE.U32 R16, R17, 0x4, R12 ;  /* 0x0000000411107825 */ /* 0x001fc800078e000c */
[--C-:B------:R-:W-:Y:S02]  /*03e0*/  IMAD.WIDE.U32 R24, R25, 0x4, R12.reuse ;  /* 0x0000000419187825 */ /* 0x100fe400078e000c */
[----:B------:R0:W2:Y:S04]  /*03f0*/  LDG.E R16, desc[UR8][R16.64] ;  /* 0x0000000810107981 */ /* 0x0000a8000c1e1900 */
[----:B------:R-:W2:Y:S01]  /*0400*/  LDG.E R27, desc[UR8][R24.64] ;  /* 0x00000008181b7981 */ /* 0x000ea2000c1e1900 */
[C---:B------:R-:W-:Y:S01]  /*0410*/  IADD3 R23, PT, PT, R8.reuse, -0x4, RZ ;  /* 0xfffffffc08177810 */ /* 0x040fe20007ffe0ff */
[C---:B------:R-:W-:Y:S01]  /*0420*/  VIADD R11, R8.reuse, 0xfffffffb ;  /* 0xfffffffb080b7836 */ /* 0x040fe20000000000 */
[C---:B------:R-:W-:Y:S01]  /*0430*/  IADD3 R15, PT, PT, R8.reuse, -0x3, RZ ;  /* 0xfffffffd080f7810 */ /* 0x040fe20007ffe0ff */
[C---:B------:R-:W-:Y:S01]  /*0440*/  VIADD R29, R8.reuse, 0xfffffffe ;  /* 0xfffffffe081d7836 */ /* 0x040fe20000000000 */
[C---:B------:R-:W-:Y:S01]  /*0450*/  IADD3 R18, PT, PT, R8.reuse, -0x1, RZ ;  /* 0xffffffff08127810 */ /* 0x040fe20007ffe0ff */
[----:B------:R-:W-:Y:S01]  /*0460*/  IMAD.WIDE.U32 R10, R11, 0x4, R12 ;  /* 0x000000040b0a7825 */ /* 0x000fe200078e000c */
[----:B0-----:R-:W-:-:S03]  /*0470*/  IADD3 R17, PT, PT, R8, 0x1, RZ ;  /* 0x0000000108117810 */ /* 0x001fc60007ffe0ff */
[--C-:B------:R-:W-:Y:S01]  /*0480*/  IMAD.WIDE.U32 R22, R23, 0x4, R12.reuse ;  /* 0x0000000417167825 */ /* 0x100fe200078e000c */
[----:B------:R0:W3:Y:S03]  /*0490*/  LDG.E R2, desc[UR8][R10.64] ;  /* 0x000000080a027981 */ /* 0x0000e6000c1e1900 */
[--C-:B------:R-:W-:Y:S01]  /*04a0*/  IMAD.WIDE.U32 R14, R15, 0x4, R12.reuse ;  /* 0x000000040f0e7825 */ /* 0x100fe200078e000c */
[----:B------:R1:W3:Y:S03]  /*04b0*/  LDG.E R7, desc[UR8][R22.64] ;  /* 0x0000000816077981 */ /* 0x0002e6000c1e1900 */
[--C-:B------:R-:W-:Y:S01]  /*04c0*/  IMAD.WIDE.U32 R28, R29, 0x4, R12.reuse ;  /* 0x000000041d1c7825 */ /* 0x100fe200078e000c */
[----:B------:R4:W3:Y:S03]  /*04d0*/  LDG.E R25, desc[UR8][R14.64] ;  /* 0x000000080e197981 */ /* 0x0008e6000c1e1900 */
[--C-:B0-----:R-:W-:Y:S01]  /*04e0*/  IMAD.WIDE.U32 R10, R18, 0x4, R12.reuse ;  /* 0x00000004120a7825 */ /* 0x101fe200078e000c */
[----:B------:R-:W3:Y:S03]  /*04f0*/  LDG.E R26, desc[UR8][R28.64] ;  /* 0x000000081c1a7981 */ /* 0x000ee6000c1e1900 */
[--C-:B-1----:R-:W-:Y:S01]  /*0500*/  IMAD.WIDE.U32 R22, R17, 0x4, R12.reuse ;  /* 0x0000000411167825 */ /* 0x102fe200078e000c */
[C---:B------:R-:W-:Y:S01]  /*0510*/  IADD3 R17, PT, PT, R8.reuse, 0x3, RZ ;  /* 0x0000000308117810 */ /* 0x040fe20007ffe0ff */
[----:B------:R-:W3:Y:S02]  /*0520*/  LDG.E R11, desc[UR8][R10.64] ;  /* 0x000000080a0b7981 */ /* 0x000ee4000c1e1900 */
[----:B----4-:R-:W-:-:S04]  /*0530*/  IMAD.WIDE.U32 R14, R8, 0x4, R12 ;  /* 0x00000004080e7825 */ /* 0x010fc800078e000c */
[C---:B------:R-:W-:Y:S01]  /*0540*/  VIADD R18, R8.reuse, 0x2 ;  /* 0x0000000208127836 */ /* 0x040fe20000000000 */
[----:B------:R0:W4:Y:S04]  /*0550*/  LDG.E R24, desc[UR8][R14.64] ;  /* 0x000000080e187981 */ /* 0x000128000c1e1900 */
[----:B------:R1:W4:Y:S01]  /*0560*/  LDG.E R10, desc[UR8][R22.64] ;  /* 0x00000008160a7981 */ /* 0x000322000c1e1900 */
[C---:B0-----:R-:W-:Y:S01]  /*0570*/  IADD3 R15, PT, PT, R8.reuse, 0x4, RZ ;  /* 0x00000004080f7810 */ /* 0x041fe20007ffe0ff */
[----:B-1----:R-:W-:-:S04]  /*0580*/  VIADD R23, R8, 0x5 ;  /* 0x0000000508177836 */ /* 0x002fc80000000000 */
[----:B------:R-:W-:-:S06]  /*0590*/  IMAD.WIDE.U32 R14, R15, 0x4, R12 ;  /* 0x000000040f0e7825 */ /* 0x000fcc00078e000c */
[----:B------:R-:W4:Y:S01]  /*05a0*/  LDG.E R15, desc[UR8][R14.64] ;  /* 0x000000080e0f7981 */ /* 0x000f22000c1e1900 */
[----:B--2--5:R-:W-:Y:S01]  /*05b0*/  VIMNMX3 R27, R16, R19, R27, !PT ;  /* 0x00000013101b720f */ /* 0x024fe2000780011b */
[----:B------:R-:W-:-:S04]  /*05c0*/  IMAD.WIDE.U32 R16, R17, 0x4, R12 ;  /* 0x0000000411107825 */ /* 0x000fc800078e000c */
[--C-:B------:R-:W-:Y:S01]  /*05d0*/  IMAD.WIDE.U32 R18, R18, 0x4, R12.reuse ;  /* 0x0000000412127825 */ /* 0x100fe200078e000c */
[----:B------:R0:W2:Y:S04]  /*05e0*/  LDG.E R28, desc[UR8][R16.64] ;  /* 0x00000008101c7981 */ /* 0x0000a8000c1e1900 */
[----:B------:R1:W2:Y:S01]  /*05f0*/  LDG.E R29, desc[UR8][R18.64] ;  /* 0x00000008121d7981 */ /* 0x0002a2000c1e1900 */
[----:B0-----:R-:W-:Y:S01]  /*0600*/  IMAD.WIDE.U32 R16, R23, 0x4, R12 ;  /* 0x0000000417107825 */ /* 0x001fe200078e000c */
[C---:B------:R-:W-:Y:S02]  /*0610*/  IADD3 R23, PT, PT, R8.reuse, 0x7, RZ ;  /* 0x0000000708177810 */ /* 0x040fe40007ffe0ff */
[----:B-1----:R-:W-:-:S03]  /*0620*/  IADD3 R19, PT, PT, R8, 0x6, RZ ;  /* 0x0000000608137810 */ /* 0x002fc60007ffe0ff */
[----:B------:R0:W2:Y:S02]  /*0630*/  LDG.E R16, desc[UR8][R16.64] ;  /* 0x0000000810107981 */ /* 0x0000a4000c1e1900 */
[----:B------:R-:W-:-:S04]  /*0640*/  IMAD.WIDE.U32 R18, R19, 0x4, R12 ;  /* 0x0000000413127825 */ /* 0x000fc800078e000c */
[--C-:B------:R-:W-:Y:S02]  /*0650*/  IMAD.WIDE.U32 R22, R23, 0x4, R12.reuse ;  /* 0x0000000417167825 */ /* 0x100fe400078e000c */
[----:B------:R-:W2:Y:S02]  /*0660*/  LDG.E R19, desc[UR8][R18.64] ;  /* 0x0000000812137981 */ /* 0x000ea4000c1e1900 */
[----:B0-----:R-:W-:Y:S02]  /*0670*/  VIADD R17, R8, 0x8 ;  /* 0x0000000808117836 */ /* 0x001fe40000000000 */
[----:B------:R-:W2:Y:S02]  /*0680*/  LDG.E R22, desc[UR8][R22.64] ;  /* 0x0000000816167981 */ /* 0x000ea4000c1e1900 */
[----:B------:R-:W-:-:S06]  /*0690*/  IMAD.WIDE.U32 R12, R17, 0x4, R12 ;  /* 0x00000004110c7825 */ /* 0x000fcc00078e000c */
[----:B------:R-:W2:Y:S01]  /*06a0*/  LDG.E R13, desc[UR8][R12.64] ;  /* 0x000000080c0d7981 */ /* 0x000ea2000c1e1900 */
[----:B---3--:R-:W-:Y:S02]  /*06b0*/  VIMNMX3 R2, R2, R27, R7, !PT ;  /* 0x0000001b0202720f */ /* 0x008fe40007800107 */
[----:B------:R-:W-:Y:S02]  /*06c0*/  IADD3 R9, PT, PT, R9, 0x10, RZ ;  /* 0x0000001009097810 */ /* 0x000fe40007ffe0ff */
[----:B------:R-:W-:Y:S02]  /*06d0*/  VIMNMX3 R2, R25, R2, R26, !PT ;  /* 0x000000021902720f */ /* 0x000fe4000780011a */
[----:B------:R-:W-:Y:S02]  /*06e0*/  ISETP.NE.AND P0, PT, R9, RZ, PT ;  /* 0x000000ff0900720c */ /* 0x000fe40003f05270 */
[----:B----4-:R-:W-:Y:S02]  /*06f0*/  VIMNMX3 R2, R11, R2, R24, !PT ;  /* 0x000000020b02720f */ /* 0x010fe40007800118 */
[----:B------:R-:W-:-:S02]  /*0700*/  IADD3 R8, PT, PT, R8, 0x10, RZ ;  /* 0x0000001008087810 */ /* 0x000fc40007ffe0ff */
[----:B--2---:R-:W-:-:S04]  /*0710*/  VIMNMX3 R2, R10, R2, R29, !PT ;  /* 0x000000020a02720f */ /* 0x004fc8000780011d */
[----:B------:R-:W-:-:S04]  /*0720*/  VIMNMX3 R2, R28, R2, R15, !PT ;  /* 0x000000021c02720f */ /* 0x000fc8000780010f */
[----:B------:R-:W-:-:S04]  /*0730*/  VIMNMX3 R19, R16, R2, R19, !PT ;  /* 0x000000021013720f */ /* 0x000fc80007800113 */
[----:B------:R-:W-:Y:S01]  /*0740*/  VIMNMX3 R19, R22, R19, R13, !PT ;  /* 0x000000131613720f */ /* 0x000fe2000780010d */
[----:B------:R-:W-:Y:S06]  /*0750*/  @P0 BRA `(.L_x_2) ;  /* 0xfffffffc00100947 */ /* 0x000fec000383ffff */
.L_x_1:
[----:B------:R-:W-:Y:S05]  /*0760*/  @!P1 BRA `(.L_x_0) ;  /* 0x0000000400089947 */ /* 0x000fea0003800000 */
[----:B------:R-:W-:Y:S02]  /*0770*/  ISETP.GE.U32.AND P0, PT, R4, 0x8, PT ;  /* 0x000000080400780c */ /* 0x000fe40003f06070 */
[----:B------:R-:W-:-:S04]  /*0780*/  LOP3.LUT R7, R3, 0x7, RZ, 0xc0, !PT ;  /* 0x0000000703077812 */ /* 0x000fc800078ec0ff */
[----:B------:R-:W-:-:S07]  /*0790*/  ISETP.NE.AND P1, PT, R7, RZ, PT ;  /* 0x000000ff0700720c */ /* 0x000fce0003f25270 */
[----:B------:R-:W-:Y:S06]  /*07a0*/  @!P0 BRA `(.L_x_3) ;  /* 0x0000000000788947 */ /* 0x000fec0003800000 */
[----:B------:R-:W0:Y:S01]  /*07b0*/  LDC.64 R8, c[0x0][0x380] ;  /* 0x0000e000ff087b82 */ /* 0x000e220000000a00 */
[----:B------:R-:W-:-:S05]  /*07c0*/  IMAD.IADD R11, R5, 0x1, R6 ;  /* 0x00000001050b7824 */ /* 0x000fca00078e0206 */
[C---:B------:R-:W-:Y:S01]  /*07d0*/  IADD3 R25, PT, PT, R11.reuse, 0x1, RZ ;  /* 0x000000010b197810 */ /* 0x040fe20007ffe0ff */
[C---:B------:R-:W-:Y:S01]  /*07e0*/  VIADD R17, R11.reuse, 0x3 ;  /* 0x000000030b117836 */ /* 0x040fe20000000000 */
[C---:B------:R-:W-:Y:S02]  /*07f0*/  IADD3 R23, PT, PT, R11.reuse, 0x2, RZ ;  /* 0x000000020b177810 */ /* 0x040fe40007ffe0ff */
[C---:B------:R-:W-:Y:S02]  /*0800*/  IADD3 R13, PT, PT, R11.reuse, 0x4, RZ ;  /* 0x000000040b0d7810 */ /* 0x040fe40007ffe0ff */
[C---:B------:R-:W-:Y:S01]  /*0810*/  IADD3 R27, PT, PT, R11.reuse, 0x5, RZ ;  /* 0x000000050b1b7810 */ /* 0x040fe20007ffe0ff */
[C---:B------:R-:W-:Y:S01]  /*0820*/  VIADD R29, R11.reuse, 0x6 ;  /* 0x000000060b1d7836 */ /* 0x040fe20000000000 */
[----:B------:R-:W-:Y:S01]  /*0830*/  IADD3 R4, PT, PT, R11, 0x7, RZ ;  /* 0x000000070b047810 */ /* 0x000fe20007ffe0ff */
[----:B0-----:R-:W-:-:S04]  /*0840*/  IMAD.WIDE.U32 R24, R25, 0x4, R8 ;  /* 0x0000000419187825 */ /* 0x001fc800078e0008 */
[--C-:B------:R-:W-:Y:S02]  /*0850*/  IMAD.WIDE.U32 R14, R11, 0x4, R8.reuse ;  /* 0x000000040b0e7825 */ /* 0x100fe400078e0008 */
[----:B------:R-:W2:Y:S02]  /*0860*/  LDG.E R24, desc[UR8][R24.64] ;  /* 0x0000000818187981 */ /* 0x000ea4000c1e1900 */
[--C-:B------:R-:W-:Y:S02]  /*0870*/  IMAD.WIDE.U32 R22, R23, 0x4, R8.reuse ;  /* 0x0000000417167825 */ /* 0x100fe400078e0008 */
[----:B------:R0:W2:Y:S02]  /*0880*/  LDG.E R2, desc[UR8][R14.64] ;  /* 0x000000080e027981 */ /* 0x0000a4000c1e1900 */
[--C-:B------:R-:W-:Y:S02]  /*0890*/  IMAD.WIDE.U32 R16, R17, 0x4, R8.reuse ;  /* 0x0000000411107825 */ /* 0x100fe400078e0008 */
[----:B------:R-:W3:Y:S02]  /*08a0*/  LDG.E R22, desc[UR8][R22.64] ;  /* 0x0000000816167981 */ /* 0x000ee4000c1e1900 */
[----:B------:R-:W-:-:S02]  /*08b0*/  IMAD.WIDE.U32 R10, R13, 0x4, R8 ;  /* 0x000000040d0a7825 */ /* 0x000fc400078e0008 */
[----:B------:R-:W3:Y:S02]  /*08c0*/  LDG.E R16, desc[UR8][R16.64] ;  /* 0x0000000810107981 */ /* 0x000ee4000c1e1900 */
[--C-:B------:R-:W-:Y:S02]  /*08d0*/  IMAD.WIDE.U32 R12, R27, 0x4, R8.reuse ;  /* 0x000000041b0c7825 */ /* 0x100fe400078e0008 */
[----:B------:R-:W4:Y:S02]  /*08e0*/  LDG.E R10, desc[UR8][R10.64] ;  /* 0x000000080a0a7981 */ /* 0x000f24000c1e1900 */
[--C-:B0-----:R-:W-:Y:S02]  /*08f0*/  IMAD.WIDE.U32 R14, R29, 0x4, R8.reuse ;  /* 0x000000041d0e7825 */ /* 0x101fe400078e0008 */
[----:B------:R-:W4:Y:S02]  /*0900*/  LDG.E R12, desc[UR8][R12.64] ;  /* 0x000000080c0c7981 */ /* 0x000f24000c1e1900 */
[----:B------:R-:W-:-:S02]  /*0910*/  IMAD.WIDE.U32 R8, R4, 0x4, R8 ;  /* 0x0000000404087825 */ /* 0x000fc400078e0008 */
[----:B------:R-:W4:Y:S04]  /*0920*/  LDG.E R14, desc[UR8][R14.64] ;  /* 0x000000080e0e7981 */ /* 0x000f28000c1e1900 */
[----:B------:R-:W4:Y:S01]  /*0930*/  LDG.E R8, desc[UR8][R8.64] ;  /* 0x0000000808087981 */ /* 0x000f22000c1e1900 */
[----:B------:R-:W-:Y:S02]  /*0940*/  IADD3 R6, PT, PT, R6, 0x8, RZ ;  /* 0x0000000806067810 */ /* 0x000fe40007ffe0ff */
[----:B--2--5:R-:W-:-:S04]  /*0950*/  VIMNMX3 R19, R2, R19, R24, !PT ;  /* 0x000000130213720f */ /* 0x024fc80007800118 */
[----:B---3--:R-:W-:-:S04]  /*0960*/  VIMNMX3 R19, R22, R19, R16, !PT ;  /* 0x000000131613720f */ /* 0x008fc80007800110 */
[----:B----4-:R-:W-:-:S04]  /*0970*/  VIMNMX3 R19, R10, R19, R12, !PT ;  /* 0x000000130a13720f */ /* 0x010fc8000780010c */
[----:B------:R-:W-:-:S07]  /*0980*/  VIMNMX3 R19, R14, R19, R8, !PT ;  /* 0x000000130e13720f */ /* 0x000fce0007800108 */
.L_x_3:
[----:B------:R-:W-:Y:S05]  /*0990*/  @!P1 BRA `(.L_x_0) ;  /* 0x00000000007c9947 */ /* 0x000fea0003800000 */
[----:B------:R-:W-:Y:S02]  /*09a0*/  ISETP.GE.U32.AND P0, PT, R7, 0x4, PT ;  /* 0x000000040700780c */ /* 0x000fe40003f06070 */
[----:B------:R-:W-:-:S04]  /*09b0*/  LOP3.LUT R2, R3, 0x3, RZ, 0xc0, !PT ;  /* 0x0000000303027812 */ /* 0x000fc800078ec0ff */
[----:B------:R-:W-:-:S07]  /*09c0*/  ISETP.NE.AND P1, PT, R2, RZ, PT ;  /* 0x000000ff0200720c */ /* 0x000fce0003f25270 */
[----:B------:R-:W-:Y:S06]  /*09d0*/  @!P0 BRA `(.L_x_4) ;  /* 0x0000000000408947 */ /* 0x000fec0003800000 */
[----:B------:R-:W0:Y:S01]  /*09e0*/  LDC.64 R8, c[0x0][0x380] ;  /* 0x0000e000ff087b82 */ /* 0x000e220000000a00 */
[----:B------:R-:W-:-:S05]  /*09f0*/  IMAD.IADD R7, R5, 0x1, R6 ;  /* 0x0000000105077824 */ /* 0x000fca00078e0206 */
[C---:B------:R-:W-:Y:S02]  /*0a00*/  IADD3 R11, PT, PT, R7.reuse, 0x1, RZ ;  /* 0x00000001070b7810 */ /* 0x040fe40007ffe0ff */
[C---:B------:R-:W-:Y:S01]  /*0a10*/  IADD3 R15, PT, PT, R7.reuse, 0x2, RZ ;  /* 0x00000002070f7810 */ /* 0x040fe20007ffe0ff */
[----:B0-----:R-:W-:-:S04]  /*0a20*/  IMAD.WIDE.U32 R12, R7, 0x4, R8 ;  /* 0x00000004070c7825 */ /* 0x001fc800078e0008 */
[----:B------:R-:W-:Y:S02]  /*0a30*/  VIADD R7, R7, 0x3 ;  /* 0x0000000307077836 */ /* 0x000fe40000000000 */
[--C-:B------:R-:W-:Y:S01]  /*0a40*/  IMAD.WIDE.U32 R10, R11, 0x4, R8.reuse ;  /* 0x000000040b0a7825 */ /* 0x100fe200078e0008 */
[----:B------:R-:W2:Y:S03]  /*0a50*/  LDG.E R12, desc[UR8][R12.64] ;  /* 0x000000080c0c7981 */ /* 0x000ea6000c1e1900 */
[--C-:B------:R-:W-:Y:S02]  /*0a60*/  IMAD.WIDE.U32 R14, R15, 0x4, R8.reuse ;  /* 0x000000040f0e7825 */ /* 0x100fe400078e0008 */
[----:B------:R-:W2:Y:S02]  /*0a70*/  LDG.E R10, desc[UR8][R10.64] ;  /* 0x000000080a0a7981 */ /* 0x000ea4000c1e1900 */
[----:B------:R-:W-:-:S02]  /*0a80*/  IMAD.WIDE.U32 R8, R7, 0x4, R8 ;  /* 0x0000000407087825 */ /* 0x000fc400078e0008 */
[----:B------:R-:W3:Y:S04]  /*0a90*/  LDG.E R14, desc[UR8][R14.64] ;  /* 0x000000080e0e7981 */ /* 0x000ee8000c1e1900 */
[----:B------:R-:W3:Y:S01]  /*0aa0*/  LDG.E R8, desc[UR8][R8.64] ;  /* 0x0000000808087981 */ /* 0x000ee2000c1e1900 */
[----:B------:R-:W-:Y:S02]  /*0ab0*/  IADD3 R6, PT, PT, R6, 0x4, RZ ;  /* 0x0000000406067810 */ /* 0x000fe40007ffe0ff */
[----:B--2--5:R-:W-:-:S04]  /*0ac0*/  VIMNMX3 R19, R12, R19, R10, !PT ;  /* 0x000000130c13720f */ /* 0x024fc8000780010a */
[----:B---3--:R-:W-:-:S07]  /*0ad0*/  VIMNMX3 R19, R14, R19, R8, !PT ;  /* 0x000000130e13720f */ /* 0x008fce0007800108 */
.L_x_4:
[----:B------:R-:W-:Y:S05]  /*0ae0*/  @!P1 BRA `(.L_x_0) ;  /* 0x0000000000289947 */ /* 0x000fea0003800000 */
[----:B------:R-:W0:Y:S01]  /*0af0*/  LDC.64 R8, c[0x0][0x380] ;  /* 0x0000e000ff087b82 */ /* 0x000e220000000a00 */
[----:B------:R-:W-:Y:S01]  /*0b00*/  IADD3 R7, PT, PT, R5, R6, RZ ;  /* 0x0000000605077210 */ /* 0x000fe20007ffe0ff */
[----:B------:R-:W-:-:S07]  /*0b10*/  IMAD.MOV R2, RZ, RZ, -R2 ;  /* 0x000000ffff027224 */ /* 0x000fce00078e0a02 */
.L_x_5:
[----:B0-----:R-:W-:-:S06]  /*0b20*/  IMAD.WIDE.U32 R4, R7, 0x4, R8 ;  /* 0x0000000407047825 */ /* 0x001fcc00078e0008 */
[----:B------:R-:W2:Y:S01]  /*0b30*/  LDG.E R4, desc[UR8][R4.64] ;  /* 0x0000000804047981 */ /* 0x000ea2000c1e1900 */
[----:B------:R-:W-:Y:S02]  /*0b40*/  IADD3 R2, PT, PT, R2, 0x1, RZ ;  /* 0x0000000102027810 */ /* 0x000fe40007ffe0ff */
[----:B------:R-:W-:Y:S02]  /*0b50*/  IADD3 R7, PT, PT, R7, 0x1, RZ ;  /* 0x0000000107077810 */ /* 0x000fe40007ffe0ff */
[----:B------:R-:W-:Y:S02]  /*0b60*/  ISETP.NE.AND P0, PT, R2, RZ, PT ;  /* 0x000000ff0200720c */ /* 0x000fe40003f05270 */
[----:B--2--5:R-:W-:-:S11]  /*0b70*/  VIMNMX R19, PT, PT, R4, R19, !PT ;  /* 0x0000001304137248 */ /* 0x024fd60007fe0100 */
[----:B------:R-:W-:Y:S05]  /*0b80*/  @P0 BRA `(.L_x_5) ;  /* 0xfffffffc00e40947 */ /* 0x000fea000383ffff */
.L_x_0:
[----:B------:R-:W0:Y:S01]  /*0b90*/  LDC.64 R22, c[0x0][0x380] ;  /* 0x0000e000ff167b82 */ /* 0x000e220000000a00 */
[C---:B------:R-:W-:Y:S01]  /*0ba0*/  ISETP.NE.AND P0, PT, R0.reuse, RZ, PT ;  /* 0x000000ff0000720c */ /* 0x040fe20003f05270 */
[----:B------:R-:W-:-:S04]  /*0bb0*/  IMAD R5, R0, R3, RZ ;  /* 0x0000000300057224 */ /* 0x000fc800078e02ff */
[----:B0-----:R-:W-:-:S05]  /*0bc0*/  IMAD.WIDE.U32 R4, R5, 0x4, R22 ;  /* 0x0000000405047825 */ /* 0x001fca00078e0016 */
[----:B-----5:R0:W-:Y:S03]  /*0bd0*/  STG.E desc[UR8][R4.64], R19 ;  /* 0x0000001304007986 */ /* 0x0201e6000c101908 */
[----:B------:R-:W-:Y:S05]  /*0be0*/  @P0 EXIT ;  /* 0x000000000000094d */ /* 0x000fea0003800000 */
[----:B------:R-:W-:-:S04]  /*0bf0*/  UIMAD UR4, UR4, UR5, URZ ;  /* 0x00000005040472a4 */ /* 0x000fc8000f8e02ff */
[----:B------:R-:W-:-:S09]  /*0c00*/  UISETP.NE.AND UP0, UPT, UR4, URZ, UPT ;  /* 0x000000ff0400728c */ /* 0x000fd2000bf05270 */
[----:B------:R-:W-:Y:S05]  /*0c10*/  BRA.U !UP0, `(.L_x_6) ;  /* 0x00000009084c7547 */ /* 0x000fea000b800000 */
[----:B------:R-:W-:Y:S01]  /*0c20*/  UISETP.GE.U32.AND UP1, UPT, UR4, 0x10, UPT ;  /* 0x000000100400788c */ /* 0x000fe2000bf26070 */
[----:B------:R-:W-:Y:S01]  /*0c30*/  IMAD.MOV.U32 R2, RZ, RZ, RZ ;  /* 0x000000ffff027224 */ /* 0x000fe200078e00ff */
[----:B------:R-:W-:-:S04]  /*0c40*/  ULOP3.LUT UR5, UR4, 0xf, URZ, 0xc0, !UPT ;  /* 0x0000000f04057892 */ /* 0x000fc8000f8ec0ff */
[----:B------:R-:W-:-:S03]  /*0c50*/  UISETP.NE.AND UP0, UPT, UR5, URZ, UPT ;  /* 0x000000ff0500728c */ /* 0x000fc6000bf05270 */
[----:B------:R-:W-:Y:S08]  /*0c60*/  BRA.U !UP1, `(.L_x_7) ;  /* 0x0000000509387547 */ /* 0x000ff0000b800000 */
[----:B------:R-:W-:Y:S01]  /*0c70*/  ULOP3.LUT UR6, UR4, 0xfffffff0, URZ, 0xc0, !UPT ;  /* 0xfffffff004067892 */ /* 0x000fe2000f8ec0ff */
[C---:B------:R-:W-:Y:S01]  /*0c80*/  SHF.L.U32 R17, R3.reuse, 0x1, RZ ;  /* 0x0000000103117819 */ /* 0x040fe200000006ff */
[C---:B0-----:R-:W-:Y:S01]  /*0c90*/  IMAD R4, R3.reuse, 0x3, RZ ;  /* 0x0000000303047824 */ /* 0x041fe200078e02ff */
[C---:B------:R-:W-:Y:S01]  /*0ca0*/  SHF.L.U32 R6, R3.reuse, 0x2, RZ ;  /* 0x0000000203067819 */ /* 0x040fe200000006ff */
[C---:B------:R-:W-:Y:S01]  /*0cb0*/  IMAD R8, R3.reuse, 0x5, RZ ;  /* 0x0000000503087824 */ /* 0x040fe200078e02ff */
[----:B------:R-:W-:Y:S01]  /*0cc0*/  MOV R15, RZ ;  /* 0x000000ff000f7202 */ /* 0x000fe20000000f00 */
[C---:B------:R-:W-:Y:S01]  /*0cd0*/  IMAD R10, R3.reuse, 0x6, RZ ;  /* 0x00000006030a7824 */ /* 0x040fe200078e02ff */
[----:B------:R-:W-:Y:S01]  /*0ce0*/  MOV R0, R3 ;  /* 0x0000000300007202 */ /* 0x000fe20000000f00 */
[C---:B------:R-:W-:Y:S01]  /*0cf0*/  IMAD R12, R3.reuse, 0x7, RZ ;  /* 0x00000007030c7824 */ /* 0x040fe200078e02ff */
[----:B------:R-:W-:Y:S01]  /*0d00*/  UIADD3 UR7, UPT, UPT, -UR6, URZ, URZ ;  /* 0x000000ff06077290 */ /* 0x000fe2000fffe1ff */
[----:B------:R-:W-:-:S02]  /*0d10*/  IMAD.SHL.U32 R14, R3, 0x8, RZ ;  /* 0x00000008030e7824 */ /* 0x000fc400078e00ff */
[C---:B------:R-:W-:Y:S02]  /*0d20*/  IMAD R16, R3.reuse, 0x9, RZ ;  /* 0x0000000903107824 */ /* 0x040fe400078e02ff */
[C---:B------:R-:W-:Y:S02]  /*0d30*/  IMAD R18, R3.reuse, 0xa, RZ ;  /* 0x0000000a03127824 */ /* 0x040fe400078e02ff */
[C---:B------:R-:W-:Y:S02]  /*0d40*/  IMAD R5, R3.reuse, 0xb, RZ ;  /* 0x0000000b03057824 */ /* 0x040fe400078e02ff */
[C---:B------:R-:W-:Y:S02]  /*0d50*/  IMAD R7, R3.reuse, 0xc, RZ ;  /* 0x0000000c03077824 */ /* 0x040fe400078e02ff */
[C---:B------:R-:W-:Y:S02]  /*0d60*/  IMAD R9, R3.reuse, 0xd, RZ ;  /* 0x0000000d03097824 */ /* 0x040fe400078e02ff */
[----:B------:R-:W-:-:S02]  /*0d70*/  IMAD R11, R3, 0xe, RZ ;  /* 0x0000000e030b7824 */ /* 0x000fc400078e02ff */
[----:B------:R-:W-:Y:S02]  /*0d80*/  IMAD R13, R3, 0xf, RZ ;  /* 0x0000000f030d7824 */ /* 0x000fe400078e02ff */
[----:B------:R-:W-:-:S07]  /*0d90*/  IMAD.U32 R2, RZ, RZ, UR6 ;  /* 0x00000006ff027e24 */ /* 0x000fce000f8e00ff */
.L_x_8:
[----:B------:R-:W-:-:S04]  /*0da0*/  IMAD.WIDE.U32 R28, R15, 0x4, R22 ;  /* 0x000000040f1c7825 */ /* 0x000fc800078e0016 */
[--C-:B------:R-:W-:Y:S02]  /*0db0*/  IMAD.WIDE.U32 R26, R0, 0x4, R22.reuse ;  /* 0x00000004001a7825 */ /* 0x100fe400078e0016 */
[----:B------:R-:W2:Y:S04]  /*0dc0*/  LDG.E R28, desc[UR8][R28.64] ;  /* 0x000000081c1c7981 */ /* 0x000ea8000c1e1900 */
[----:B------:R-:W2:Y:S01]  /*0dd0*/  LDG.E R26, desc[UR8][R26.64] ;  /* 0x000000081a1a7981 */ /* 0x000ea2000c1e1900 */
[----:B------:R-:W-:Y:S01]  /*0de0*/  IMAD.WIDE.U32 R24, R17, 0x4, R22 ;  /* 0x0000000411187825 */ /* 0x000fe200078e0016 */
[----:B--2---:R-:W-:-:S04]  /*0df0*/  VIMNMX3 R19, R28, R19, R26, !PT ;  /* 0x000000131c13720f */ /* 0x004fc8000780011a */
[----:B------:R0:W2:Y:S02]  /*0e00*/  LDG.E R26, desc[UR8][R24.64] ;  /* 0x00000008181a7981 */ /* 0x0000a4000c1e1900 */
[----:B0-----:R-:W-:-:S06]  /*0e10*/  IMAD.WIDE.U32 R24, R4, 0x4, R22 ;  /* 0x0000000404187825 */ /* 0x001fcc00078e0016 */
[----:B------:R-:W2:Y:S01]  /*0e20*/  LDG.E R24, desc[UR8][R24.64] ;  /* 0x0000000818187981 */ /* 0x000ea2000c1e1900 */
[----:B------:R-:W-:-:S06]  /*0e30*/  IMAD.WIDE.U32 R28, R8, 0x4, R22 ;  /* 0x00000004081c7825 */ /* 0x000fcc00078e0016 */
[----:B------:R-:W3:Y:S01]  /*0e40*/  LDG.E R28, desc[UR8][R28.64] ;  /* 0x000000081c1c7981 */ /* 0x000ee2000c1e1900 */
[----:B--2---:R-:W-:Y:S01]  /*0e50*/  VIMNMX3 R19, R26, R19, R24, !PT ;  /* 0x000000131a13720f */ /* 0x004fe20007800118 */
[----:B------:R-:W-:-:S06]  /*0e60*/  IMAD.WIDE.U32 R26, R6, 0x4, R22 ;  /* 0x00000004061a7825 */ /* 0x000fcc00078e0016 */
[----:B------:R-:W3:Y:S01]  /*0e70*/  LDG.E R26, desc[UR8][R26.64] ;  /* 0x000000081a1a7981 */ /* 0x000ee2000c1e1900 */
[----:B------:R-:W-:-:S06]  /*0e80*/  IMAD.WIDE.U32 R24, R12, 0x4, R22 ;  /* 0x000000040c187825 */ /* 0x000fcc00078e0016 */
[----:B------:R-:W2:Y:S01]  /*0e90*/  LDG.E R24, desc[UR8][R24.64] ;  /* 0x0000000818187981 */ /* 0x000ea2000c1e1900 */
[----:B---3--:R-:W-:Y:S01]  /*0ea0*/  VIMNMX3 R19, R26, R19, R28, !PT ;  /* 0x000000131a13720f */ /* 0x008fe2000780011c */
[----:B------:R-:W-:-:S06]  /*0eb0*/  IMAD.WIDE.U32 R26, R10, 0x4, R22 ;  /* 0x000000040a1a7825 */ /* 0x000fcc00078e0016 */
[----:B------:R-:W2:Y:S02]  /*0ec0*/  LDG.E R26, desc[UR8][R26.64] ;  /* 0x000000081a1a7981 */ /* 0x000ea4000c1e1900 */
[----:B--2---:R-:W-:Y:S01]  /*0ed0*/  VIMNMX3 R19, R26, R19, R24, !PT ;  /* 0x000000131a13720f */ /* 0x004fe20007800118 */
[----:B------:R-:W-:-:S04]  /*0ee0*/  IMAD.WIDE.U32 R24, R14, 0x4, R22 ;  /* 0x000000040e187825 */ /* 0x000fc800078e0016 */
[--C-:B------:R-:W-:Y:S02]  /*0ef0*/  IMAD.WIDE.U32 R26, R16, 0x4, R22.reuse ;  /* 0x00000004101a7825 */ /* 0x100fe400078e0016 */
[----:B------:R-:W2:Y:S04]  /*0f00*/  LDG.E R24, desc[UR8][R24.64] ;  /* 0x0000000818187981 */ /* 0x000ea8000c1e1900 */
[----:B------:R-:W2:Y:S01]  /*0f10*/  LDG.E R26, desc[UR8][R26.64] ;  /* 0x000000081a1a7981 */ /* 0x000ea2000c1e1900 */
[----:B------:R-:W-:-:S06]  /*0f20*/  IMAD.WIDE.U32 R28, R18, 0x4, R22 ;  /* 0x00000004121c7825 */ /* 0x000fcc00078e0016 */
[----:B------:R-:W3:Y:S01]  /*0f30*/  LDG.E R28, desc[UR8][R28.64] ;  /* 0x000000081c1c7981 */ /* 0x000ee2000c1e1900 */
[----:B--2---:R-:W-:Y:S01]  /*0f40*/  VIMNMX3 R19, R24, R19, R26, !PT ;  /* 0x000000131813720f */ /* 0x004fe2000780011a */
[----:B------:R-:W-:-:S06]  /*0f50*/  IMAD.WIDE.U32 R26, R5, 0x4, R22 ;  /* 0x00000004051a7825 */ /* 0x000fcc00078e0016 */
[----:B------:R-:W3:Y:S01]  /*0f60*/  LDG.E R26, desc[UR8][R26.64] ;  /* 0x000000081a1a7981 */ /* 0x000ee2000c1e1900 */
[----:B------:R-:W-:Y:S01]  /*0f70*/  IMAD.WIDE.U32 R24, R7, 0x4, R22 ;  /* 0x0000000407187825 */ /* 0x000fe200078e0016 */
[----:B---3--:R-:W-:-:S04]  /*0f80*/  VIMNMX3 R19, R28, R19, R26, !PT ;  /* 0x000000131c13720f */ /* 0x008fc8000780011a */
[----:B------:R0:W2:Y:S02]  /*0f90*/  LDG.E R28, desc[UR8][R24.64] ;  /* 0x00000008181c7981 */ /* 0x0000a4000c1e1900 */
[----:B0-----:R-:W-:-:S06]  /*0fa0*/  IMAD.WIDE.U32 R24, R9, 0x4, R22 ;  /* 0x0000000409187825 */ /* 0x001fcc00078e0016 */
[----:B------:R-:W2:Y:S01]  /*0fb0*/  LDG.E R24, desc[UR8][R24.64] ;  /* 0x0000000818187981 */ /* 0x000ea2000c1e1900 */
[----:B------:R-:W-:-:S06]  /*0fc0*/  IMAD.WIDE.U32 R26, R11, 0x4, R22 ;  /* 0x000000040b1a7825 */ /* 0x000fcc00078e0016 */
[----:B------:R-:W3:Y:S01]  /*0fd0*/  LDG.E R26, desc[UR8][R26.64] ;  /* 0x000000081a1a7981 */ /* 0x000ee2000c1e1900 */
[----:B------:R-:W-:Y:S01]  /*0fe0*/  UIADD3 UR7, UPT, UPT, UR7, 0x10, URZ ;  /* 0x0000001007077890 */ /* 0x000fe2000fffe0ff */
[----:B--2---:R-:W-:Y:S01]  /*0ff0*/  VIMNMX3 R19, R28, R19, R24, !PT ;  /* 0x000000131c13720f */ /* 0x004fe20007800118 */
[----:B------:R-:W-:-:S06]  /*1000*/  IMAD.WIDE.U32 R28, R13, 0x4, R22 ;  /* 0x000000040d1c7825 */ /* 0x000fcc00078e0016 */
[----:B------:R-:W3:Y:S01]  /*1010*/  LDG.E R28, desc[UR8][R28.64] ;  /* 0x000000081c1c7981 */ /* 0x000ee2000c1e1900 */
[----:B------:R-:W-:Y:S01]  /*1020*/  UISETP.NE.AND UP1, UPT, UR7, URZ, UPT ;  /* 0x000000ff0700728c */ /* 0x000fe2000bf25270 */
[C---:B------:R-:W-:Y:S01]  /*1030*/  LEA R0, R3.reuse, R0, 0x4 ;  /* 0x0000000003007211 */ /* 0x040fe200078e20ff */
[C---:B------:R-:W-:Y:S01]  /*1040*/  IMAD R4, R3.reuse, 0x10, R4 ;  /* 0x0000001003047824 */ /* 0x040fe200078e0204 */
        /* <DEDUP_REMOVED lines=8> */
[----:B------:R-:W-:-:S02]  /*10d0*/  LEA R14, R3, R14, 0x4 ;  /* 0x0000000e030e7211 */ /* 0x000fc400078e20ff */
[C---:B------:R-:W-:Y:S02]  /*10e0*/  LEA R18, R3.reuse, R18, 0x4 ;  /* 0x0000001203127211 */ /* 0x040fe400078e20ff */
[C---:B------:R-:W-:Y:S02]  /*10f0*/  LEA R5, R3.reuse, R5, 0x4 ;  /* 0x0000000503057211 */ /* 0x040fe400078e20ff */
[C---:B------:R-:W-:Y:S02]  /*1100*/  LEA R9, R3.reuse, R9, 0x4 ;  /* 0x0000000903097211 */ /* 0x040fe400078e20ff */
[C---:B------:R-:W-:Y:S02]  /*1110*/  LEA R11, R3.reuse, R11, 0x4 ;  /* 0x0000000b030b7211 */ /* 0x040fe400078e20ff */
[----:B------:R-:W-:Y:S02]  /*1120*/  LEA R15, R3, R15, 0x4 ;  /* 0x0000000f030f7211 */ /* 0x000fe400078e20ff */
[----:B---3--:R-:W-:Y:S01]  /*1130*/  VIMNMX3 R19, R26, R19, R28, !PT ;  /* 0x000000131a13720f */ /* 0x008fe2000780011c */
[----:B------:R-:W-:Y:S06]  /*1140*/  BRA.U UP1, `(.L_x_8) ;  /* 0xfffffffd01147547 */ /* 0x000fec000b83ffff */
.L_x_7:
[----:B------:R-:W-:Y:S05]  /*1150*/  BRA.U !UP0, `(.L_x_6) ;  /* 0x0000000108fc7547 */ /* 0x000fea000b800000 */
[----:B------:R-:W-:Y:S02]  /*1160*/  UISETP.GE.U32.AND UP0, UPT, UR5, 0x8, UPT ;  /* 0x000000080500788c */ /* 0x000fe4000bf06070 */
[----:B------:R-:W-:-:S04]  /*1170*/  ULOP3.LUT UR6, UR4, 0x7, URZ, 0xc0, !UPT ;  /* 0x0000000704067892 */ /* 0x000fc8000f8ec0ff */
[----:B------:R-:W-:-:S03]  /*1180*/  UISETP.NE.AND UP1, UPT, UR6, URZ, UPT ;  /* 0x000000ff0600728c */ /* 0x000fc6000bf25270 */
[----:B------:R-:W-:Y:S08]  /*1190*/  BRA.U !UP0, `(.L_x_9) ;  /* 0x0000000108747547 */ /* 0x000ff0000b800000 */
[----:B------:R-:W-:-:S05]  /*11a0*/  IMAD R14, R3, R2, RZ ;  /* 0x00000002030e7224 */ /* 0x000fca00078e02ff */
[----:B------:R-:W-:Y:S01]  /*11b0*/  IADD3 R12, PT, PT, R3, R14, RZ ;  /* 0x0000000e030c7210 */ /* 0x000fe20007ffe0ff */
[----:B------:R-:W-:-:S04]  /*11c0*/  IMAD.WIDE.U32 R14, R14, 0x4, R22 ;  /* 0x000000040e0e7825 */ /* 0x000fc800078e0016 */
[----:B------:R-:W-:Y:S01]  /*11d0*/  IMAD.IADD R6, R3, 0x1, R12 ;  /* 0x0000000103067824 */ /* 0x000fe200078e020c */
[----:B------:R1:W2:Y:S01]  /*11e0*/  LDG.E R0, desc[UR8][R14.64] ;  /* 0x000000080e007981 */ /* 0x0002a2000c1e1900 */
[----:B------:R-:W-:-:S03]  /*11f0*/  IMAD.WIDE.U32 R12, R12, 0x4, R22 ;  /* 0x000000040c0c7825 */ /* 0x000fc600078e0016 */
[----:B------:R-:W-:-:S03]  /*1200*/  IADD3 R8, PT, PT, R3, R6, RZ ;  /* 0x0000000603087210 */ /* 0x000fc60007ffe0ff */
[----:B------:R-:W2:Y:S01]  /*1210*/  LDG.E R12, desc[UR8][R12.64] ;  /* 0x000000080c0c7981 */ /* 0x000ea2000c1e1900 */
[----:B------:R-:W-:-:S04]  /*1220*/  IADD3 R10, PT, PT, R3, R8, RZ ;  /* 0x00000008030a7210 */ /* 0x000fc80007ffe0ff */
[----:B0-----:R-:W-:Y:S01]  /*1230*/  IADD3 R4, PT, PT, R3, R10, RZ ;  /* 0x0000000a03047210 */ /* 0x001fe20007ffe0ff */
[----:B------:R-:W-:-:S04]  /*1240*/  IMAD.WIDE.U32 R6, R6, 0x4, R22 ;  /* 0x0000000406067825 */ /* 0x000fc800078e0016 */
[C---:B------:R-:W-:Y:S02]  /*1250*/  IMAD.IADD R16, R3.reuse, 0x1, R4 ;  /* 0x0000000103107824 */ /* 0x040fe400078e0204 */
[--C-:B------:R-:W-:Y:S01]  /*1260*/  IMAD.WIDE.U32 R8, R8, 0x4, R22.reuse ;  /* 0x0000000408087825 */ /* 0x100fe200078e0016 */
[----:B------:R-:W3:Y:S02]  /*1270*/  LDG.E R7, desc[UR8][R6.64] ;  /* 0x0000000806077981 */ /* 0x000ee4000c1e1900 */
[----:B------:R-:W-:Y:S01]  /*1280*/  IADD3 R25, PT, PT, R3, R16, RZ ;  /* 0x0000001003197210 */ /* 0x000fe20007ffe0ff */
[--C-:B------:R-:W-:Y:S02]  /*1290*/  IMAD.WIDE.U32 R10, R10, 0x4, R22.reuse ;  /* 0x000000040a0a7825 */ /* 0x100fe400078e0016 */
[----:B------:R-:W3:Y:S02]  /*12a0*/  LDG.E R8, desc[UR8][R8.64] ;  /* 0x0000000808087981 */ /* 0x000ee4000c1e1900 */
[----:B------:R-:W-:-:S02]  /*12b0*/  IMAD.WIDE.U32 R4, R4, 0x4, R22 ;  /* 0x0000000404047825 */ /* 0x000fc400078e0016 */
[----:B------:R-:W4:Y:S02]  /*12c0*/  LDG.E R11, desc[UR8][R10.64] ;  /* 0x000000080a0b7981 */ /* 0x000f24000c1e1900 */
[--C-:B------:R-:W-:Y:S02]  /*12d0*/  IMAD.WIDE.U32 R16, R16, 0x4, R22.reuse ;  /* 0x0000000410107825 */ /* 0x100fe400078e0016 */
[----:B------:R-:W4:Y:S02]  /*12e0*/  LDG.E R4, desc[UR8][R4.64] ;  /* 0x0000000804047981 */ /* 0x000f24000c1e1900 */
[----:B-1----:R-:W-:Y:S02]  /*12f0*/  IMAD.WIDE.U32 R14, R25, 0x4, R22 ;  /* 0x00000004190e7825 */ /* 0x002fe400078e0016 */
[----:B------:R-:W5:Y:S04]  /*1300*/  LDG.E R17, desc[UR8][R16.64] ;  /* 0x0000000810117981 */ /* 0x000f68000c1e1900 */
[----:B------:R-:W5:Y:S01]  /*1310*/  LDG.E R14, desc[UR8][R14.64] ;  /* 0x000000080e0e7981 */ /* 0x000f62000c1e1900 */
[----:B------:R-:W-:-:S02]  /*1320*/  IADD3 R2, PT, PT, R2, 0x8, RZ ;  /* 0x0000000802027810 */ /* 0x000fc40007ffe0ff */
[----:B--2---:R-:W-:-:S04]  /*1330*/  VIMNMX3 R0, R0, R19, R12, !PT ;  /* 0x000000130000720f */ /* 0x004fc8000780010c */
[----:B---3--:R-:W-:-:S04]  /*1340*/  VIMNMX3 R0, R7, R0, R8, !PT ;  /* 0x000000000700720f */ /* 0x008fc80007800108 */
[----:B----4-:R-:W-:-:S04]  /*1350*/  VIMNMX3 R0, R11, R0, R4, !PT ;  /* 0x000000000b00720f */ /* 0x010fc80007800104 */
[----:B-----5:R-:W-:-:S07]  /*1360*/  VIMNMX3 R19, R17, R0, R14, !PT ;  /* 0x000000001113720f */ /* 0x020fce000780010e */
.L_x_9:
[----:B------:R-:W-:Y:S05]  /*1370*/  BRA.U !UP1, `(.L_x_6) ;  /* 0x0000000109747547 */ /* 0x000fea000b800000 */
[----:B------:R-:W-:Y:S02]  /*1380*/  UISETP.GE.U32.AND UP0, UPT, UR6, 0x4, UPT ;  /* 0x000000040600788c */ /* 0x000fe4000bf06070 */
[----:B------:R-:W-:-:S04]  /*1390*/  ULOP3.LUT UR4, UR4, 0x3, URZ, 0xc0, !UPT ;  /* 0x0000000304047892 */ /* 0x000fc8000f8ec0ff */
[----:B------:R-:W-:-:S03]  /*13a0*/  UISETP.NE.AND UP1, UPT, UR4, URZ, UPT ;  /* 0x000000ff0400728c */ /* 0x000fc6000bf25270 */
[----:B------:R-:W-:Y:S08]  /*13b0*/  BRA.U !UP0, `(.L_x_10) ;  /* 0x00000001083c7547 */ /* 0x000ff0000b800000 */
[----:B0-----:R-:W-:-:S05]  /*13c0*/  IMAD R4, R3, R2, RZ ;  /* 0x0000000203047224 */ /* 0x001fca00078e02ff */
[----:B------:R-:W-:Y:S01]  /*13d0*/  IADD3 R6, PT, PT, R3, R4, RZ ;  /* 0x0000000403067210 */ /* 0x000fe20007ffe0ff */
[----:B------:R-:W-:-:S04]  /*13e0*/  IMAD.WIDE.U32 R4, R4, 0x4, R22 ;  /* 0x0000000404047825 */ /* 0x000fc800078e0016 */
[C---:B------:R-:W-:Y:S02]  /*13f0*/  IMAD.IADD R8, R3.reuse, 0x1, R6 ;  /* 0x0000000103087824 */ /* 0x040fe400078e0206 */
[--C-:B------:R-:W-:Y:S01]  /*1400*/  IMAD.WIDE.U32 R6, R6, 0x4, R22.reuse ;  /* 0x0000000406067825 */ /* 0x100fe200078e0016 */
[----:B------:R-:W2:Y:S02]  /*1410*/  LDG.E R4, desc[UR8][R4.64] ;  /* 0x0000000804047981 */ /* 0x000ea4000c1e1900 */
[----:B------:R-:W-:Y:S01]  /*1420*/  IADD3 R11, PT, PT, R3, R8, RZ ;  /* 0x00000008030b7210 */ /* 0x000fe20007ffe0ff */
[--C-:B------:R-:W-:Y:S02]  /*1430*/  IMAD.WIDE.U32 R8, R8, 0x4, R22.reuse ;  /* 0x0000000408087825 */ /* 0x100fe400078e0016 */
[----:B------:R-:W2:Y:S02]  /*1440*/  LDG.E R6, desc[UR8][R6.64] ;  /* 0x0000000806067981 */ /* 0x000ea4000c1e1900 */
[----:B------:R-:W-:-:S02]  /*1450*/  IMAD.WIDE.U32 R10, R11, 0x4, R22 ;  /* 0x000000040b0a7825 */ /* 0x000fc400078e0016 */
[----:B------:R-:W3:Y:S04]  /*1460*/  LDG.E R8, desc[UR8][R8.64] ;  /* 0x0000000808087981 */ /* 0x000ee8000c1e1900 */
[----:B------:R-:W3:Y:S01]  /*1470*/  LDG.E R10, desc[UR8][R10.64] ;  /* 0x000000080a0a7981 */ /* 0x000ee2000c1e1900 */
[----:B------:R-:W-:Y:S02]  /*1480*/  IADD3 R2, PT, PT, R2, 0x4, RZ ;  /* 0x0000000402027810 */ /* 0x000fe40007ffe0ff */
[----:B--2---:R-:W-:-:S04]  /*1490*/  VIMNMX3 R19, R4, R19, R6, !PT ;  /* 0x000000130413720f */ /* 0x004fc80007800106 */
[----:B---3--:R-:W-:-:S07]  /*14a0*/  VIMNMX3 R19, R8, R19, R10, !PT ;  /* 0x000000130813720f */ /* 0x008fce000780010a */
.L_x_10:
[----:B------:R-:W-:Y:S05]  /*14b0*/  BRA.U !UP1, `(.L_x_6) ;  /* 0x0000000109247547 */ /* 0x000fea000b800000 */
[----:B------:R-:W-:Y:S01]  /*14c0*/  IMAD R2, R3, R2, RZ ;  /* 0x0000000203027224 */ /* 0x000fe200078e02ff */
[----:B------:R-:W-:-:S12]  /*14d0*/  UIADD3 UR4, UPT, UPT, -UR4, URZ, URZ ;  /* 0x000000ff04047290 */ /* 0x000fd8000fffe1ff */
.L_x_11:
[----:B0-----:R-:W-:-:S06]  /*14e0*/  IMAD.WIDE.U32 R4, R2, 0x4, R22 ;  /* 0x0000000402047825 */ /* 0x001fcc00078e0016 */
[----:B------:R-:W2:Y:S01]  /*14f0*/  LDG.E R4, desc[UR8][R4.64] ;  /* 0x0000000804047981 */ /* 0x000ea2000c1e1900 */
[----:B------:R-:W-:Y:S01]  /*1500*/  UIADD3 UR4, UPT, UPT, UR4, 0x1, URZ ;  /* 0x0000000104047890 */ /* 0x000fe2000fffe0ff */
[----:B------:R-:W-:-:S03]  /*1510*/  IADD3 R2, PT, PT, R3, R2, RZ ;  /* 0x0000000203027210 */ /* 0x000fc60007ffe0ff */
[----:B------:R-:W-:Y:S01]  /*1520*/  UISETP.NE.AND UP0, UPT, UR4, URZ, UPT ;  /* 0x000000ff0400728c */ /* 0x000fe2000bf05270 */
[----:B--2---:R-:W-:-:S08]  /*1530*/  VIMNMX R19, PT, PT, R4, R19, !PT ;  /* 0x0000001304137248 */ /* 0x004fd00007fe0100 */
[----:B------:R-:W-:Y:S05]  /*1540*/  BRA.U UP0, `(.L_x_11) ;  /* 0xfffffffd00e47547 */ /* 0x000fea000b83ffff */
.L_x_6:
[----:B------:R-:W-:Y:S01]  /*1550*/  STG.E desc[UR8][R20.64], R19 ;  /* 0x0000001314007986 */ /* 0x000fe2000c101908 */
[----:B------:R-:W-:Y:S05]  /*1560*/  EXIT ;  /* 0x000000000000794d */ /* 0x000fea0003800000 */
.L_x_12:
[----:B------:R-:W-:-:S00]  /*1570*/  BRA `(.L_x_12) ;  /* 0xfffffffc00fc7947 */ /* 0x000fc0000383ffff */
[----:B------:R-:W-:-:S00]  /*1580*/  NOP ;  /* 0x0000000000007918 */ /* 0x000fc00000000000 */
[----:B------:R-:W-:-:S00]  /*1590*/  NOP ;  /* 0x0000000000007918 */ /* 0x000fc00000000000 */
[----:B------:R-:W-:-:S00]  /*15a0*/  NOP ;  /* 0x0000000000007918 */ /* 0x000fc00000000000 */
[----:B------:R-:W-:-:S00]  /*15b0*/  NOP ;  /* 0x0000000000007918 */ /* 0x000fc00000000000 */
[----:B------:R-:W-:-:S00]  /*15c0*/  NOP ;  /* 0x0000000000007918 */ /* 0x000fc00000000000 */
[----:B------:R-:W-:-:S00]  /*15d0*/  NOP ;  /* 0x0000000000007918 */ /* 0x000fc00000000000 */
[----:B------:R-:W-:-:S00]  /*15e0*/  NOP ;  /* 0x0000000000007918 */ /* 0x000fc00000000000 */
[----:B------:R-:W-:-:S00]  /*15f0*/  NOP ;  /* 0x0000000000007918 */ /* 0x000fc00000000000 */
.L_x_13:


//--------------------- .nv.shared.reserved.0     --------------------------
	.section	.nv.shared.reserved.0,"aw",@nobits
	.weak		__nv_reservedSMEM_offset_0_alias
	.size		__nv_reservedSMEM_offset_0_alias, 0, 64
	.other		__nv_reservedSMEM_offset_0_alias,@"STO_CUDA_RESERVED_SHARED STV_DEFAULT"
__nv_reservedSMEM_offset_0_alias:
	.zero		0
	.zero		64


//--------------------- .nv.constant0._Z8find_maxPii --------------------------
	.section	.nv.constant0._Z8find_maxPii,"a",@progbits
	.sectionflags	@""
	.align	4
.nv.constant0._Z8find_maxPii:
	.zero		908


//--------------------- SYMBOLS --------------------------

	.type		.nv.reservedSmem.offset0,@object
	.size		.nv.reservedSmem.offset0,0x4
